	.headerflags	@"EF_CUDA_TEXMODE_UNIFIED EF_CUDA_64BIT_ADDRESS EF_CUDA_ACCELERATORS EF_CUDA_SM90 EF_CUDA_VIRTUAL_SM(EF_CUDA_SM90)"
	.elftype	@"ET_EXEC"


//--------------------- .nv.info                  --------------------------
	.section	.nv.info,"",@"SHT_CUDA_INFO"
	.align	4


	//----- nvinfo : EIATTR_REGCOUNT
	.align		4
        /*0000*/ 	.byte	0x04, 0x2f
        /*0002*/ 	.short	(.L_3 - .L_2)
	.align		4
.L_2:
        /*0004*/ 	.word	index@(triton_poi_fused__native_batch_norm_legit_no_training_silu_3)
        /*0008*/ 	.word	0x00000010


	//----- nvinfo : EIATTR_MIN_STACK_SIZE
	.align		4
.L_3:
        /*000c*/ 	.byte	0x04, 0x12
        /*000e*/ 	.short	(.L_5 - .L_4)
	.align		4
.L_4:
        /*0010*/ 	.word	index@(triton_poi_fused__native_batch_norm_legit_no_training_silu_3)
        /*0014*/ 	.word	0x00000000


	//----- nvinfo : EIATTR_FRAME_SIZE
	.align		4
.L_5:
        /*0018*/ 	.byte	0x04, 0x11
        /*001a*/ 	.short	(.L_7 - .L_6)
	.align		4
.L_6:
        /*001c*/ 	.word	index@(triton_poi_fused__native_batch_norm_legit_no_training_silu_3)
        /*0020*/ 	.word	0x00000000


	//----- nvinfo : EIATTR_MIN_STACK_SIZE
	.align		4
.L_7:
        /*0024*/ 	.byte	0x04, 0x12
        /*0026*/ 	.short	(.L_9 - .L_8)
	.align		4
.L_8:
        /*0028*/ 	.word	index@(triton_poi_fused__native_batch_norm_legit_no_training_silu_3)
        /*002c*/ 	.word	0x00000000
.L_9:


//--------------------- .nv.info.triton_poi_fused__native_batch_norm_legit_no_training_silu_3 --------------------------
	.section	.nv.info.triton_poi_fused__native_batch_norm_legit_no_training_silu_3,"",@"SHT_CUDA_INFO"
	.sectionflags	@""
	.align	4


	//----- nvinfo : EIATTR_CUDA_API_VERSION
	.align		4
        /*0000*/ 	.byte	0x04, 0x37
        /*0002*/ 	.short	(.L_11 - .L_10)
.L_10:
        /*0004*/ 	.word	0x0000007c


	//----- nvinfo : EIATTR_KPARAM_INFO
	.align		4
.L_11:
        /*0008*/ 	.byte	0x04, 0x17
        /*000a*/ 	.short	(.L_13 - .L_12)
.L_12:
        /*000c*/ 	.word	0x00000000
        /*0010*/ 	.short	0x0006
        /*0012*/ 	.short	0x0030
        /*0014*/ 	.byte	0x00, 0xf0, 0x11, 0x00


	//----- nvinfo : EIATTR_KPARAM_INFO
	.align		4
.L_13:
        /*0018*/ 	.byte	0x04, 0x17
        /*001a*/ 	.short	(.L_15 - .L_14)
.L_14:
        /*001c*/ 	.word	0x00000000
        /*0020*/ 	.short	0x0005
        /*0022*/ 	.short	0x0028
        /*0024*/ 	.byte	0x00, 0xf4, 0x21, 0x00


	//----- nvinfo : EIATTR_KPARAM_INFO
	.align		4
.L_15:
        /*0028*/ 	.byte	0x04, 0x17
        /*002a*/ 	.short	(.L_17 - .L_16)
.L_16:
        /*002c*/ 	.word	0x00000000
        /*0030*/ 	.short	0x0004
        /*0032*/ 	.short	0x0020
        /*0034*/ 	.byte	0x00, 0xf4, 0x21, 0x00


	//----- nvinfo : EIATTR_KPARAM_INFO
	.align		4
.L_17:
        /*0038*/ 	.byte	0x04, 0x17
        /*003a*/ 	.short	(.L_19 - .L_18)
.L_18:
        /*003c*/ 	.word	0x00000000
        /*0040*/ 	.short	0x0003
        /*0042*/ 	.short	0x0018
        /*0044*/ 	.byte	0x00, 0xf4, 0x21, 0x00


	//----- nvinfo : EIATTR_KPARAM_INFO
	.align		4
.L_19:
        /*0048*/ 	.byte	0x04, 0x17
        /*004a*/ 	.short	(.L_21 - .L_20)
.L_20:
        /*004c*/ 	.word	0x00000000
        /*0050*/ 	.short	0x0002
        /*0052*/ 	.short	0x0010
        /*0054*/ 	.byte	0x00, 0xf4, 0x21, 0x00


	//----- nvinfo : EIATTR_KPARAM_INFO
	.align		4
.L_21:
        /*0058*/ 	.byte	0x04, 0x17
        /*005a*/ 	.short	(.L_23 - .L_22)
.L_22:
        /*005c*/ 	.word	0x00000000
        /*0060*/ 	.short	0x0001
        /*0062*/ 	.short	0x0008
        /*0064*/ 	.byte	0x00, 0xf4, 0x21, 0x00


	//----- nvinfo : EIATTR_KPARAM_INFO
	.align		4
.L_23:
        /*0068*/ 	.byte	0x04, 0x17
        /*006a*/ 	.short	(.L_25 - .L_24)
.L_24:
        /*006c*/ 	.word	0x00000000
        /*0070*/ 	.short	0x0000
        /*0072*/ 	.short	0x0000
        /*0074*/ 	.byte	0x00, 0xf4, 0x21, 0x00


	//----- nvinfo : EIATTR_SPARSE_MMA_MASK
	.align		4
.L_25:
        /*0078*/ 	.byte	0x03, 0x50
        /*007a*/ 	.short	0x0000


	//----- nvinfo : EIATTR_MAXREG_COUNT
	.align		4
        /*007c*/ 	.byte	0x03, 0x1b
        /*007e*/ 	.short	0x00ff


	//----- nvinfo : EIATTR_EXIT_INSTR_OFFSETS
	.align		4
        /*0080*/ 	.byte	0x04, 0x1c
        /*0082*/ 	.short	(.L_27 - .L_26)


	//   ....[0]....
.L_26:
        /*0084*/ 	.word	0x000004b0


	//----- nvinfo : EIATTR_REQNTID
	.align		4
.L_27:
        /*0088*/ 	.byte	0x04, 0x10
        /*008a*/ 	.short	(.L_29 - .L_28)
.L_28:
        /*008c*/ 	.word	0x00000080
        /*0090*/ 	.word	0x00000001
        /*0094*/ 	.word	0x00000001


	//----- nvinfo : EIATTR_CBANK_PARAM_SIZE
	.align		4
.L_29:
        /*0098*/ 	.byte	0x03, 0x19
        /*009a*/ 	.short	0x0034


	//----- nvinfo : EIATTR_PARAM_CBANK
	.align		4
        /*009c*/ 	.byte	0x04, 0x0a
        /*009e*/ 	.short	(.L_31 - .L_30)
	.align		4
.L_30:
        /*00a0*/ 	.word	index@(.nv.constant0.triton_poi_fused__native_batch_norm_legit_no_training_silu_3)
        /*00a4*/ 	.short	0x0210
        /*00a6*/ 	.short	0x0034


	//----- nvinfo : EIATTR_SW_WAR
	.align		4
.L_31:
        /*00a8*/ 	.byte	0x04, 0x36
        /*00aa*/ 	.short	(.L_33 - .L_32)
.L_32:
        /*00ac*/ 	.word	0x00000008
.L_33:


//--------------------- .nv.callgraph             --------------------------
	.section	.nv.callgraph,"",@"SHT_CUDA_CALLGRAPH"
	.align	4
	.sectionentsize	8
	.align		4
        /*0000*/ 	.word	0x00000000
	.align		4
        /*0004*/ 	.word	0xffffffff
	.align		4
        /*0008*/ 	.word	0x00000000
	.align		4
        /*000c*/ 	.word	0xfffffffe
	.align		4
        /*0010*/ 	.word	0x00000000
	.align		4
        /*0014*/ 	.word	0xfffffffd
	.align		4
        /*0018*/ 	.word	0x00000000
	.align		4
        /*001c*/ 	.word	0xfffffffc


//--------------------- .nv.constant4             --------------------------
	.section	.nv.constant4,"a",@progbits
	.align	8
	.align		8
.nv.constant4:
        /*0000*/ 	.dword	_$_str
	.align		8
        /*0008*/ 	.dword	_$_str_$_2


//--------------------- .text.triton_poi_fused__native_batch_norm_legit_no_training_silu_3 --------------------------
	.section	.text.triton_poi_fused__native_batch_norm_legit_no_training_silu_3,"ax",@progbits
	.align	128
        .global         triton_poi_fused__native_batch_norm_legit_no_training_silu_3
        .type           triton_poi_fused__native_batch_norm_legit_no_training_silu_3,@function
        .size           triton_poi_fused__native_batch_norm_legit_no_training_silu_3,(.L_x_1 - triton_poi_fused__native_batch_norm_legit_no_training_silu_3)
        .other          triton_poi_fused__native_batch_norm_legit_no_training_silu_3,@"STO_CUDA_ENTRY STV_DEFAULT"
triton_poi_fused__native_batch_norm_legit_no_training_silu_3:
.text.triton_poi_fused__native_batch_norm_legit_no_training_silu_3:
[----:B------:R-:W-:Y:S01]  /*0000*/  LDC R1, c[0x0][0x28] ;  /* 0x00000a00ff017b82 */ /* 0x000fe20000000800 */
[----:B------:R-:W1:Y:S07]  /*0010*/  S2R R0, SR_TID.X ;  /* 0x0000000000007919 */ /* 0x000e6e0000002100 */
[----:B------:R-:W2:Y:S01]  /*0020*/  LDC.64 R6, c[0x0][0x228] ;  /* 0x00008a00ff067b82 */ /* 0x000ea20000000a00 */
[----:B------:R-:W-:Y:S01]  /*0030*/  ULDC.64 UR4, c[0x0][0x208] ;  /* 0x0000820000047ab9 */ /* 0x000fe20000000a00 */
[----:B------:R-:W3:Y:S06]  /*0040*/  S2R R5, SR_CTAID.X ;  /* 0x0000000000057919 */ /* 0x000eec0000002500 */
[----:B------:R-:W4:Y:S08]  /*0050*/  LDC.64 R8, c[0x0][0x230] ;  /* 0x00008c00ff087b82 */ /* 0x000f300000000a00 */
[----:B------:R-:W5:Y:S01]  /*0060*/  LDC.64 R10, c[0x0][0x238] ;  /* 0x00008e00ff0a7b82 */ /* 0x000f620000000a00 */
[----:B-1----:R-:W-:-:S02]  /*0070*/  SHF.L.U32 R0, R0, 0x1, RZ ;  /* 0x0000000100007819 */ /* 0x002fc400000006ff */
[----:B---3--:R-:W-:Y:S02]  /*0080*/  SHF.R.S32.HI R3, RZ, 0x17, R5 ;  /* 0x00000017ff037819 */ /* 0x008fe40000011405 */
[----:B------:R-:W-:Y:S02]  /*0090*/  LOP3.LUT R0, R0, 0xfe, RZ, 0xc0, !PT ;  /* 0x000000fe00007812 */ /* 0x000fe400078ec0ff */
[----:B------:R-:W-:Y:S02]  /*00a0*/  SGXT R3, R3, 0x1 ;  /* 0x000000010303781a */ /* 0x000fe40000000200 */
[----:B------:R-:W-:Y:S02]  /*00b0*/  LEA R0, R5, R0, 0x8 ;  /* 0x0000000005007211 */ /* 0x000fe400078e40ff */
[----:B------:R-:W1:Y:S02]  /*00c0*/  LDC.64 R4, c[0x0][0x220] ;  /* 0x00008800ff047b82 */ /* 0x000e640000000a00 */
[----:B------:R-:W-:-:S04]  /*00d0*/  LEA.HI R3, R3, R0, RZ, 0xc ;  /* 0x0000000003037211 */ /* 0x000fc800078f60ff */
[----:B------:R-:W-:-:S04]  /*00e0*/  SHF.R.S32.HI R3, RZ, 0xc, R3 ;  /* 0x0000000cff037819 */ /* 0x000fc80000011403 */
[----:B------:R-:W-:-:S04]  /*00f0*/  LEA.HI R2, R3, R3, RZ, 0x2 ;  /* 0x0000000303027211 */ /* 0x000fc800078f10ff */
[----:B------:R-:W-:-:S04]  /*0100*/  LOP3.LUT R2, R2, 0xfffffffc, RZ, 0xc0, !PT ;  /* 0xfffffffc02027812 */ /* 0x000fc800078ec0ff */
[----:B------:R-:W-:Y:S02]  /*0110*/  IADD3 R13, R3, -R2, RZ ;  /* 0x80000002030d7210 */ /* 0x000fe40007ffe0ff */
[----:B------:R-:W3:Y:S03]  /*0120*/  LDC.64 R2, c[0x0][0x218] ;  /* 0x00008600ff027b82 */ /* 0x000ee60000000a00 */
[----:B--2---:R-:W-:-:S06]  /*0130*/  IMAD.WIDE R6, R13, 0x4, R6 ;  /* 0x000000040d067825 */ /* 0x004fcc00078e0206 */
[----:B------:R-:W2:Y:S01]  /*0140*/  LDG.E.EL R6, desc[UR4][R6.64] ;  /* 0x0000000406067981 */ /* 0x000ea2000c2e1900 */
[----:B-1----:R-:W-:-:S04]  /*0150*/  IMAD.WIDE R4, R13, 0x4, R4 ;  /* 0x000000040d047825 */ /* 0x002fc800078e0204 */
[C---:B----4-:R-:W-:Y:S02]  /*0160*/  IMAD.WIDE R8, R13.reuse, 0x4, R8 ;  /* 0x000000040d087825 */ /* 0x050fe400078e0208 */
[----:B------:R-:W4:Y:S02]  /*0170*/  LDG.E.EL R4, desc[UR4][R4.64] ;  /* 0x0000000404047981 */ /* 0x000f24000c2e1900 */
[----:B-----5:R-:W-:Y:S02]  /*0180*/  IMAD.WIDE R10, R13, 0x4, R10 ;  /* 0x000000040d0a7825 */ /* 0x020fe400078e020a */
[----:B------:R-:W5:Y:S02]  /*0190*/  LDG.E.EL R8, desc[UR4][R8.64] ;  /* 0x0000000408087981 */ /* 0x000f64000c2e1900 */
[----:B---3--:R-:W-:Y:S02]  /*01a0*/  IMAD.WIDE R2, R0, 0x4, R2 ;  /* 0x0000000400027825 */ /* 0x008fe400078e0202 */
[----:B------:R-:W5:Y:S04]  /*01b0*/  LDG.E.EL R11, desc[UR4][R10.64] ;  /* 0x000000040a0b7981 */ /* 0x000f68000c2e1900 */
[----:B------:R-:W4:Y:S01]  /*01c0*/  LDG.E.64 R2, desc[UR4][R2.64] ;  /* 0x0000000402027981 */ /* 0x000f22000c1e1b00 */
[----:B------:R-:W-:Y:S01]  /*01d0*/  HFMA2.MMA R13, -RZ, RZ, 1.625, 0 ;  /* 0x3e800000ff0d7435 */ /* 0x000fe200000001ff */
[----:B--2---:R-:W-:-:S04]  /*01e0*/  FADD R6, R6, 9.9999997473787516356e-06 ;  /* 0x3727c5ac06067421 */ /* 0x004fc80000000000 */
[----:B------:R-:W1:Y:S02]  /*01f0*/  MUFU.SQRT R7, R6 ;  /* 0x0000000600077308 */ /* 0x000e640000002000 */
[C---:B-1----:R-:W-:Y:S02]  /*0200*/  FSETP.GT.AND P0, PT, R7.reuse, 8.50705917302346158658e+37, PT ;  /* 0x7e8000000700780b */ /* 0x042fe40003f04000 */
[----:B------:R-:W-:-:S11]  /*0210*/  FSETP.GEU.AND P1, PT, R7, 1.175494350822287508e-38, PT ;  /* 0x008000000700780b */ /* 0x000fd60003f2e000 */
[----:B------:R-:W-:-:S04]  /*0220*/  @P0 FMUL R7, R7, 0.25 ;  /* 0x3e80000007070820 */ /* 0x000fc80000400000 */
[----:B------:R-:W-:-:S06]  /*0230*/  @!P1 FMUL R7, R7, 16777216 ;  /* 0x4b80000007079820 */ /* 0x000fcc0000400000 */
[----:B------:R-:W1:Y:S01]  /*0240*/  MUFU.RCP R7, R7 ;  /* 0x0000000700077308 */ /* 0x000e620000001000 */
[----:B------:R-:W-:Y:S01]  /*0250*/  FSEL R12, R13, 1, P0 ;  /* 0x3f8000000d0c7808 */ /* 0x000fe20000000000 */
[----:B----4-:R-:W-:-:S04]  /*0260*/  FADD R2, R2, -R4 ;  /* 0x8000000402027221 */ /* 0x010fc80000000000 */
[----:B------:R-:W-:Y:S01]  /*0270*/  @!P1 FMUL R12, R12, 16777216 ;  /* 0x4b8000000c0c9820 */ /* 0x000fe20000400000 */
[----:B------:R-:W-:-:S03]  /*0280*/  FADD R3, R3, -R4 ;  /* 0x8000000403037221 */ /* 0x000fc60000000000 */
[----:B-1----:R-:W-:-:S04]  /*0290*/  FMUL R12, R7, R12 ;  /* 0x0000000c070c7220 */ /* 0x002fc80000400000 */
[-C--:B------:R-:W-:Y:S01]  /*02a0*/  FMUL R2, R2, R12.reuse ;  /* 0x0000000c02027220 */ /* 0x080fe20000400000 */
[----:B------:R-:W-:-:S03]  /*02b0*/  FMUL R12, R3, R12 ;  /* 0x0000000c030c7220 */ /* 0x000fc60000400000 */
[C-C-:B-----5:R-:W-:Y:S01]  /*02c0*/  FFMA R4, R8.reuse, R2, R11.reuse ;  /* 0x0000000208047223 */ /* 0x160fe2000000000b */
[----:B------:R-:W-:-:S03]  /*02d0*/  FFMA R12, R8, R12, R11 ;  /* 0x0000000c080c7223 */ /* 0x000fc6000000000b */
[----:B------:R-:W-:-:S04]  /*02e0*/  FADD R2, RZ, -R4 ;  /* 0x80000004ff027221 */ /* 0x000fc80000000000 */
[----:B------:R-:W-:Y:S01]  /*02f0*/  FMUL R3, R2, 1.4426950216293334961 ;  /* 0x3fb8aa3b02037820 */ /* 0x000fe20000400000 */
[----:B------:R-:W-:-:S04]  /*0300*/  FADD R2, RZ, -R12 ;  /* 0x8000000cff027221 */ /* 0x000fc80000000000 */
[----:B------:R-:W-:Y:S01]  /*0310*/  FMUL R5, R2, 1.4426950216293334961 ;  /* 0x3fb8aa3b02057820 */ /* 0x000fe20000400000 */
[----:B------:R-:W-:-:S04]  /*0320*/  FSETP.GEU.AND P0, PT, R3, -126, PT ;  /* 0xc2fc00000300780b */ /* 0x000fc80003f0e000 */
[----:B------:R-:W-:-:S09]  /*0330*/  FSETP.GEU.AND P1, PT, R5, -126, PT ;  /* 0xc2fc00000500780b */ /* 0x000fd20003f2e000 */
[----:B------:R-:W-:-:S04]  /*0340*/  @!P0 FMUL R3, R3, 0.5 ;  /* 0x3f00000003038820 */ /* 0x000fc80000400000 */
[----:B------:R-:W-:Y:S01]  /*0350*/  @!P1 FMUL R5, R5, 0.5 ;  /* 0x3f00000005059820 */ /* 0x000fe20000400000 */
[----:B------:R-:W1:Y:S08]  /*0360*/  MUFU.EX2 R2, R3 ;  /* 0x0000000300027308 */ /* 0x000e700000000800 */
[----:B------:R-:W2:Y:S01]  /*0370*/  MUFU.EX2 R6, R5 ;  /* 0x0000000500067308 */ /* 0x000ea20000000800 */
[----:B-1----:R-:W-:-:S04]  /*0380*/  @!P0 FMUL R2, R2, R2 ;  /* 0x0000000202028220 */ /* 0x002fc80000400000 */
[----:B------:R-:W-:Y:S02]  /*0390*/  FADD R7, R2, 1 ;  /* 0x3f80000002077421 */ /* 0x000fe40000000000 */
[----:B------:R-:W1:Y:S01]  /*03a0*/  LDC.64 R2, c[0x0][0x210] ;  /* 0x00008400ff027b82 */ /* 0x000e620000000a00 */
[----:B--2---:R-:W-:-:S04]  /*03b0*/  @!P1 FMUL R6, R6, R6 ;  /* 0x0000000606069220 */ /* 0x004fc80000400000 */
[----:B------:R-:W-:Y:S01]  /*03c0*/  FADD R6, R6, 1 ;  /* 0x3f80000006067421 */ /* 0x000fe20000000000 */
[----:B------:R-:W-:-:S04]  /*03d0*/  FSETP.GT.AND P0, PT, R7, 8.50705917302346158658e+37, PT ;  /* 0x7e8000000700780b */ /* 0x000fc80003f04000 */
[----:B------:R-:W-:-:S09]  /*03e0*/  FSETP.GT.AND P1, PT, R6, 8.50705917302346158658e+37, PT ;  /* 0x7e8000000600780b */ /* 0x000fd20003f24000 */
[----:B------:R-:W-:-:S04]  /*03f0*/  @P0 FMUL R7, R7, 0.25 ;  /* 0x3e80000007070820 */ /* 0x000fc80000400000 */
[----:B------:R-:W-:Y:S02]  /*0400*/  @P1 FMUL R6, R6, 0.25 ;  /* 0x3e80000006061820 */ /* 0x000fe40000400000 */
[----:B------:R-:W2:Y:S08]  /*0410*/  MUFU.RCP R7, R7 ;  /* 0x0000000700077308 */ /* 0x000eb00000001000 */
[----:B------:R-:W3:Y:S01]  /*0420*/  MUFU.RCP R6, R6 ;  /* 0x0000000600067308 */ /* 0x000ee20000001000 */
[----:B------:R-:W-:-:S02]  /*0430*/  FSEL R8, R13, 1, P0 ;  /* 0x3f8000000d087808 */ /* 0x000fc40000000000 */
[----:B------:R-:W-:-:S03]  /*0440*/  FSEL R9, R13, 1, P1 ;  /* 0x3f8000000d097808 */ /* 0x000fc60000800000 */
[----:B--2---:R-:W-:Y:S01]  /*0450*/  FMUL R5, R7, R8 ;  /* 0x0000000807057220 */ /* 0x004fe20000400000 */
[----:B-1----:R-:W-:-:S04]  /*0460*/  IMAD.WIDE R2, R0, 0x4, R2 ;  /* 0x0000000400027825 */ /* 0x002fc800078e0202 */
[----:B------:R-:W-:Y:S01]  /*0470*/  FMUL R8, R4, R5 ;  /* 0x0000000504087220 */ /* 0x000fe20000400000 */
[----:B---3--:R-:W-:-:S04]  /*0480*/  FMUL R9, R6, R9 ;  /* 0x0000000906097220 */ /* 0x008fc80000400000 */
[----:B------:R-:W-:-:S05]  /*0490*/  FMUL R9, R12, R9 ;  /* 0x000000090c097220 */ /* 0x000fca0000400000 */
[----:B------:R-:W-:Y:S01]  /*04a0*/  STG.E.64 desc[UR4][R2.64], R8 ;  /* 0x0000000802007986 */ /* 0x000fe2000c101b04 */
[----:B------:R-:W-:Y:S05]  /*04b0*/  EXIT ;  /* 0x000000000000794d */ /* 0x000fea0003800000 */
.L_x_0:
[----:B------:R-:W-:-:S00]  /*04c0*/  BRA `(.L_x_0) ;  /* 0xfffffffc00fc7947 */ /* 0x000fc0000383ffff */
[----:B------:R-:W-:-:S00]  /*04d0*/  NOP ;  /* 0x0000000000007918 */ /* 0x000fc00000000000 */
        /* <DEDUP_REMOVED lines=10> */
.L_x_1:


//--------------------- .nv.global.init           --------------------------
	.section	.nv.global.init,"aw",@progbits
.nv.global.init:
	.type		_$_str,@object
	.size		_$_str,(_$_str_$_2 - _$_str)
_$_str:
        /*0000*/ 	.byte	0x5f, 0x5f, 0x43, 0x55, 0x44, 0x41, 0x5f, 0x46, 0x54, 0x5a, 0x00
	.type		_$_str_$_2,@object
	.size		_$_str_$_2,(.L_1 - _$_str_$_2)
_$_str_$_2:
        /*000b*/ 	.byte	0x5f, 0x5f, 0x43, 0x55, 0x44, 0x41, 0x5f, 0x50, 0x52, 0x45, 0x43, 0x5f, 0x53, 0x51, 0x52, 0x54
        /*001b*/ 	.byte	0x00
.L_1:


//--------------------- .nv.constant0.triton_poi_fused__native_batch_norm_legit_no_training_silu_3 --------------------------
	.section	.nv.constant0.triton_poi_fused__native_batch_norm_legit_no_training_silu_3,"a",@progbits
	.sectionflags	@""
	.align	4
.nv.constant0.triton_poi_fused__native_batch_norm_legit_no_training_silu_3:
	.zero		580
